//
// Generated by NVIDIA NVVM Compiler
//
// Compiler Build ID: CL-36424714
// Cuda compilation tools, release 13.0, V13.0.88
// Based on NVVM 20.0.0
//

.version 9.0
.target sm_100
.address_size 64

	// .globl	_Z6matmuliiiPKfS0_Pf

.visible .entry _Z6matmuliiiPKfS0_Pf(
	.param .u32 _Z6matmuliiiPKfS0_Pf_param_0,
	.param .u32 _Z6matmuliiiPKfS0_Pf_param_1,
	.param .u32 _Z6matmuliiiPKfS0_Pf_param_2,
	.param .u64 .ptr .align 1 _Z6matmuliiiPKfS0_Pf_param_3,
	.param .u64 .ptr .align 1 _Z6matmuliiiPKfS0_Pf_param_4,
	.param .u64 .ptr .align 1 _Z6matmuliiiPKfS0_Pf_param_5
)
{
	.reg .pred 	%p<13>;
	.reg .b32 	%r<47>;
	.reg .b32 	%f<56>;
	.reg .b64 	%rd<40>;

	ld.param.u32 	%r22, [_Z6matmuliiiPKfS0_Pf_param_0];
	ld.param.u32 	%r20, [_Z6matmuliiiPKfS0_Pf_param_1];
	ld.param.u32 	%r23, [_Z6matmuliiiPKfS0_Pf_param_2];
	ld.param.u64 	%rd6, [_Z6matmuliiiPKfS0_Pf_param_3];
	ld.param.u64 	%rd7, [_Z6matmuliiiPKfS0_Pf_param_4];
	ld.param.u64 	%rd5, [_Z6matmuliiiPKfS0_Pf_param_5];
	cvta.to.global.u64 	%rd1, %rd7;
	cvta.to.global.u64 	%rd2, %rd6;
	mov.u32 	%r24, %ctaid.x;
	mov.u32 	%r25, %ntid.x;
	mov.u32 	%r26, %tid.x;
	mad.lo.s32 	%r1, %r24, %r25, %r26;
	mov.u32 	%r27, %ctaid.y;
	mov.u32 	%r28, %ntid.y;
	mov.u32 	%r29, %tid.y;
	mad.lo.s32 	%r30, %r27, %r28, %r29;
	setp.ge.s32 	%p1, %r1, %r22;
	setp.ge.s32 	%p2, %r30, %r23;
	or.pred  	%p3, %p1, %p2;
	@%p3 bra 	$L__BB0_13;
	cvta.to.global.u64 	%rd8, %rd5;
	mad.lo.s32 	%r31, %r23, %r1, %r30;
	mul.wide.s32 	%rd9, %r31, 4;
	add.s64 	%rd3, %rd8, %rd9;
	mov.b32 	%r32, 0;
	st.global.u32 	[%rd3], %r32;
	setp.lt.s32 	%p4, %r20, 1;
	@%p4 bra 	$L__BB0_13;
	mul.lo.s32 	%r3, %r20, %r1;
	and.b32  	%r4, %r20, 7;
	setp.lt.u32 	%p5, %r20, 8;
	mov.b32 	%r45, 0;
	mov.f32 	%f53, 0f00000000;
	@%p5 bra 	$L__BB0_5;
	and.b32  	%r45, %r20, 2147483640;
	neg.s32 	%r43, %r45;
	shl.b32 	%r7, %r23, 3;
	add.s64 	%rd4, %rd2, 16;
	mov.f32 	%f53, 0f00000000;
	mul.wide.s32 	%rd14, %r23, 4;
	mov.u32 	%r41, %r3;
	mov.u32 	%r42, %r30;
$L__BB0_4:
	.pragma "nounroll";
	mul.wide.s32 	%rd10, %r41, 4;
	add.s64 	%rd11, %rd4, %rd10;
	ld.global.f32 	%f10, [%rd11+-16];
	mul.wide.s32 	%rd12, %r42, 4;
	add.s64 	%rd13, %rd1, %rd12;
	ld.global.f32 	%f11, [%rd13];
	fma.rn.f32 	%f12, %f10, %f11, %f53;
	st.global.f32 	[%rd3], %f12;
	ld.global.f32 	%f13, [%rd11+-12];
	add.s64 	%rd15, %rd13, %rd14;
	ld.global.f32 	%f14, [%rd15];
	fma.rn.f32 	%f15, %f13, %f14, %f12;
	st.global.f32 	[%rd3], %f15;
	ld.global.f32 	%f16, [%rd11+-8];
	add.s64 	%rd16, %rd15, %rd14;
	ld.global.f32 	%f17, [%rd16];
	fma.rn.f32 	%f18, %f16, %f17, %f15;
	st.global.f32 	[%rd3], %f18;
	ld.global.f32 	%f19, [%rd11+-4];
	add.s64 	%rd17, %rd16, %rd14;
	ld.global.f32 	%f20, [%rd17];
	fma.rn.f32 	%f21, %f19, %f20, %f18;
	st.global.f32 	[%rd3], %f21;
	ld.global.f32 	%f22, [%rd11];
	add.s64 	%rd18, %rd17, %rd14;
	ld.global.f32 	%f23, [%rd18];
	fma.rn.f32 	%f24, %f22, %f23, %f21;
	st.global.f32 	[%rd3], %f24;
	ld.global.f32 	%f25, [%rd11+4];
	add.s64 	%rd19, %rd18, %rd14;
	ld.global.f32 	%f26, [%rd19];
	fma.rn.f32 	%f27, %f25, %f26, %f24;
	st.global.f32 	[%rd3], %f27;
	ld.global.f32 	%f28, [%rd11+8];
	add.s64 	%rd20, %rd19, %rd14;
	ld.global.f32 	%f29, [%rd20];
	fma.rn.f32 	%f30, %f28, %f29, %f27;
	st.global.f32 	[%rd3], %f30;
	ld.global.f32 	%f31, [%rd11+12];
	add.s64 	%rd21, %rd20, %rd14;
	ld.global.f32 	%f32, [%rd21];
	fma.rn.f32 	%f53, %f31, %f32, %f30;
	st.global.f32 	[%rd3], %f53;
	add.s32 	%r43, %r43, 8;
	add.s32 	%r42, %r42, %r7;
	add.s32 	%r41, %r41, 8;
	setp.ne.s32 	%p6, %r43, 0;
	@%p6 bra 	$L__BB0_4;
$L__BB0_5:
	setp.eq.s32 	%p7, %r4, 0;
	@%p7 bra 	$L__BB0_13;
	and.b32  	%r15, %r20, 3;
	setp.lt.u32 	%p8, %r4, 4;
	@%p8 bra 	$L__BB0_8;
	add.s32 	%r34, %r45, %r3;
	mul.wide.s32 	%rd22, %r34, 4;
	add.s64 	%rd23, %rd2, %rd22;
	ld.global.f32 	%f33, [%rd23];
	mad.lo.s32 	%r35, %r45, %r23, %r30;
	mul.wide.s32 	%rd24, %r35, 4;
	add.s64 	%rd25, %rd1, %rd24;
	ld.global.f32 	%f34, [%rd25];
	fma.rn.f32 	%f35, %f33, %f34, %f53;
	st.global.f32 	[%rd3], %f35;
	ld.global.f32 	%f36, [%rd23+4];
	mul.wide.s32 	%rd26, %r23, 4;
	add.s64 	%rd27, %rd25, %rd26;
	ld.global.f32 	%f37, [%rd27];
	fma.rn.f32 	%f38, %f36, %f37, %f35;
	st.global.f32 	[%rd3], %f38;
	ld.global.f32 	%f39, [%rd23+8];
	add.s64 	%rd28, %rd27, %rd26;
	ld.global.f32 	%f40, [%rd28];
	fma.rn.f32 	%f41, %f39, %f40, %f38;
	st.global.f32 	[%rd3], %f41;
	ld.global.f32 	%f42, [%rd23+12];
	add.s64 	%rd29, %rd28, %rd26;
	ld.global.f32 	%f43, [%rd29];
	fma.rn.f32 	%f53, %f42, %f43, %f41;
	st.global.f32 	[%rd3], %f53;
	add.s32 	%r45, %r45, 4;
$L__BB0_8:
	setp.eq.s32 	%p9, %r15, 0;
	@%p9 bra 	$L__BB0_13;
	setp.eq.s32 	%p10, %r15, 1;
	@%p10 bra 	$L__BB0_11;
	add.s32 	%r36, %r45, %r3;
	mul.wide.s32 	%rd30, %r36, 4;
	add.s64 	%rd31, %rd2, %rd30;
	ld.global.f32 	%f44, [%rd31];
	mad.lo.s32 	%r37, %r45, %r23, %r30;
	mul.wide.s32 	%rd32, %r37, 4;
	add.s64 	%rd33, %rd1, %rd32;
	ld.global.f32 	%f45, [%rd33];
	fma.rn.f32 	%f46, %f44, %f45, %f53;
	st.global.f32 	[%rd3], %f46;
	ld.global.f32 	%f47, [%rd31+4];
	mul.wide.s32 	%rd34, %r23, 4;
	add.s64 	%rd35, %rd33, %rd34;
	ld.global.f32 	%f48, [%rd35];
	fma.rn.f32 	%f53, %f47, %f48, %f46;
	st.global.f32 	[%rd3], %f53;
	add.s32 	%r45, %r45, 2;
$L__BB0_11:
	and.b32  	%r38, %r20, 1;
	setp.eq.b32 	%p11, %r38, 1;
	not.pred 	%p12, %p11;
	@%p12 bra 	$L__BB0_13;
	add.s32 	%r39, %r45, %r3;
	mul.wide.s32 	%rd36, %r39, 4;
	add.s64 	%rd37, %rd2, %rd36;
	ld.global.f32 	%f49, [%rd37];
	mad.lo.s32 	%r40, %r45, %r23, %r30;
	mul.wide.s32 	%rd38, %r40, 4;
	add.s64 	%rd39, %rd1, %rd38;
	ld.global.f32 	%f50, [%rd39];
	fma.rn.f32 	%f51, %f49, %f50, %f53;
	st.global.f32 	[%rd3], %f51;
$L__BB0_13:
	ret;

}


// ===== COMPILED SASS (sm_100) =====

	.target	sm_100

	.elftype	@"ET_EXEC"


//--------------------- .note.nv.tkinfo           --------------------------
	.section	.note.nv.tkinfo,"",@"SHT_NOTE"
	.sectionflags	@"SHF_NOTE_NV_TKINFO"
	.tkinfo
        /*0018*/ 	.word	0x00000002
        /*0030*/ 	.string	""
        /*0030*/ 	.string	"ptxas"
        /*0030*/ 	.string	"Cuda compilation tools, release 13.0, V13.0.88"
        /*0030*/ 	.string	"Build cuda_13.0.r13.0/compiler.36424714_0"
        /*0030*/ 	.string	"-arch sm_100 -m 64 "



//--------------------- .note.nv.cuinfo           --------------------------
	.section	.note.nv.cuinfo,"",@"SHT_NOTE"
	.sectionflags	@"SHF_NOTE_NV_CUINFO"
        /*0018*/ 	.short	0x0002
        /*001a*/ 	.short	0x0064
        /*001c*/ 	.short	0x0082
	.zero		2


//--------------------- .nv.info                  --------------------------
	.section	.nv.info,"",@"SHT_CUDA_INFO"
	.align	4


	//----- nvinfo : EIATTR_REGCOUNT
	.align		4
        /*0000*/ 	.byte	0x04, 0x2f
        /*0002*/ 	.short	(.L_1 - .L_0)
	.align		4
.L_0:
        /*0004*/ 	.word	index@(_Z6matmuliiiPKfS0_Pf)
        /*0008*/ 	.word	0x0000001c


	//----- nvinfo : EIATTR_FRAME_SIZE
	.align		4
.L_1:
        /*000c*/ 	.byte	0x04, 0x11
        /*000e*/ 	.short	(.L_3 - .L_2)
	.align		4
.L_2:
        /*0010*/ 	.word	index@(_Z6matmuliiiPKfS0_Pf)
        /*0014*/ 	.word	0x00000000


	//----- nvinfo : EIATTR_MIN_STACK_SIZE
	.align		4
.L_3:
        /*0018*/ 	.byte	0x04, 0x12
        /*001a*/ 	.short	(.L_5 - .L_4)
	.align		4
.L_4:
        /*001c*/ 	.word	index@(_Z6matmuliiiPKfS0_Pf)
        /*0020*/ 	.word	0x00000000
.L_5:


//--------------------- .nv.compat                --------------------------
	.section	.nv.compat,"",@"SHT_CUDA_COMPAT_INFO"
	.align	4
        /*0000*/ 	.byte	0x02, 0x09, 0x00, 0x00, 0x02, 0x02, 0x01, 0x00, 0x02, 0x05, 0x05, 0x00, 0x03, 0x07, 0x01, 0x01
        /*0010*/ 	.byte	0x02, 0x03, 0x00, 0x00, 0x02, 0x06, 0x01, 0x00, 0x04, 0x0b, 0x08, 0x00, 0x09, 0x00, 0x00, 0x00
        /*0020*/ 	.byte	0x00, 0x00, 0x00, 0x00


//--------------------- .nv.info._Z6matmuliiiPKfS0_Pf --------------------------
	.section	.nv.info._Z6matmuliiiPKfS0_Pf,"",@"SHT_CUDA_INFO"
	.sectionflags	@""
	.align	4


	//----- nvinfo : EIATTR_CUDA_API_VERSION
	.align		4
        /*0000*/ 	.byte	0x04, 0x37
        /*0002*/ 	.short	(.L_7 - .L_6)
.L_6:
        /*0004*/ 	.word	0x00000082


	//----- nvinfo : EIATTR_KPARAM_INFO
	.align		4
.L_7:
        /*0008*/ 	.byte	0x04, 0x17
        /*000a*/ 	.short	(.L_9 - .L_8)
.L_8:
        /*000c*/ 	.word	0x00000000
        /*0010*/ 	.short	0x0005
        /*0012*/ 	.short	0x0020
        /*0014*/ 	.byte	0x00, 0xf5, 0x21, 0x00


	//----- nvinfo : EIATTR_KPARAM_INFO
	.align		4
.L_9:
        /*0018*/ 	.byte	0x04, 0x17
        /*001a*/ 	.short	(.L_11 - .L_10)
.L_10:
        /*001c*/ 	.word	0x00000000
        /*0020*/ 	.short	0x0004
        /*0022*/ 	.short	0x0018
        /*0024*/ 	.byte	0x00, 0xf5, 0x21, 0x00


	//----- nvinfo : EIATTR_KPARAM_INFO
	.align		4
.L_11:
        /*0028*/ 	.byte	0x04, 0x17
        /*002a*/ 	.short	(.L_13 - .L_12)
.L_12:
        /*002c*/ 	.word	0x00000000
        /*0030*/ 	.short	0x0003
        /*0032*/ 	.short	0x0010
        /*0034*/ 	.byte	0x00, 0xf5, 0x21, 0x00


	//----- nvinfo : EIATTR_KPARAM_INFO
	.align		4
.L_13:
        /*0038*/ 	.byte	0x04, 0x17
        /*003a*/ 	.short	(.L_15 - .L_14)
.L_14:
        /*003c*/ 	.word	0x00000000
        /*0040*/ 	.short	0x0002
        /*0042*/ 	.short	0x0008
        /*0044*/ 	.byte	0x00, 0xf0, 0x11, 0x00


	//----- nvinfo : EIATTR_KPARAM_INFO
	.align		4
.L_15:
        /*0048*/ 	.byte	0x04, 0x17
        /*004a*/ 	.short	(.L_17 - .L_16)
.L_16:
        /*004c*/ 	.word	0x00000000
        /*0050*/ 	.short	0x0001
        /*0052*/ 	.short	0x0004
        /*0054*/ 	.byte	0x00, 0xf0, 0x11, 0x00


	//----- nvinfo : EIATTR_KPARAM_INFO
	.align		4
.L_17:
        /*0058*/ 	.byte	0x04, 0x17
        /*005a*/ 	.short	(.L_19 - .L_18)
.L_18:
        /*005c*/ 	.word	0x00000000
        /*0060*/ 	.short	0x0000
        /*0062*/ 	.short	0x0000
        /*0064*/ 	.byte	0x00, 0xf0, 0x11, 0x00


	//----- nvinfo : EIATTR_SPARSE_MMA_MASK
	.align		4
.L_19:
        /*0068*/ 	.byte	0x03, 0x50
        /*006a*/ 	.short	0x0000


	//----- nvinfo : EIATTR_MAXREG_COUNT
	.align		4
        /*006c*/ 	.byte	0x03, 0x1b
        /*006e*/ 	.short	0x00ff


	//----- nvinfo : EIATTR_MERCURY_ISA_VERSION
	.align		4
        /*0070*/ 	.byte	0x03, 0x5f
        /*0072*/ 	.short	0x0101


	//----- nvinfo : EIATTR_VRC_CTA_INIT_COUNT
	.align		4
        /*0074*/ 	.byte	0x02, 0x4a
	.zero		1
	.zero		1


	//----- nvinfo : EIATTR_EXIT_INSTR_OFFSETS
	.align		4
        /*0078*/ 	.byte	0x04, 0x1c
        /*007a*/ 	.short	(.L_21 - .L_20)


	//   ....[0]....
.L_20:
        /*007c*/ 	.word	0x000000d0


	//   ....[1]....
        /*0080*/ 	.word	0x00000150


	//   ....[2]....
        /*0084*/ 	.word	0x00000560


	//   ....[3]....
        /*0088*/ 	.word	0x00000750


	//   ....[4]....
        /*008c*/ 	.word	0x000008a0


	//   ....[5]....
        /*0090*/ 	.word	0x00000950


	//----- nvinfo : EIATTR_CBANK_PARAM_SIZE
	.align		4
.L_21:
        /*0094*/ 	.byte	0x03, 0x19
        /*0096*/ 	.short	0x0028


	//----- nvinfo : EIATTR_PARAM_CBANK
	.align		4
        /*0098*/ 	.byte	0x04, 0x0a
        /*009a*/ 	.short	(.L_23 - .L_22)
	.align		4
.L_22:
        /*009c*/ 	.word	index@(.nv.constant0._Z6matmuliiiPKfS0_Pf)
        /*00a0*/ 	.short	0x0380
        /*00a2*/ 	.short	0x0028


	//----- nvinfo : EIATTR_SW_WAR
	.align		4
.L_23:
        /*00a4*/ 	.byte	0x04, 0x36
        /*00a6*/ 	.short	(.L_25 - .L_24)
.L_24:
        /*00a8*/ 	.word	0x00000008
.L_25:


//--------------------- .nv.callgraph             --------------------------
	.section	.nv.callgraph,"",@"SHT_CUDA_CALLGRAPH"
	.align	4
	.sectionentsize	8
	.align		4
        /*0000*/ 	.word	0x00000000
	.align		4
        /*0004*/ 	.word	0xffffffff
	.align		4
        /*0008*/ 	.word	0x00000000
	.align		4
        /*000c*/ 	.word	0xfffffffe
	.align		4
        /*0010*/ 	.word	0x00000000
	.align		4
        /*0014*/ 	.word	0xfffffffd
	.align		4
        /*0018*/ 	.word	0x00000000
	.align		4
        /*001c*/ 	.word	0xfffffffc


//--------------------- .text._Z6matmuliiiPKfS0_Pf --------------------------
	.section	.text._Z6matmuliiiPKfS0_Pf,"ax",@progbits
	.align	128
        .global         _Z6matmuliiiPKfS0_Pf
        .type           _Z6matmuliiiPKfS0_Pf,@function
        .size           _Z6matmuliiiPKfS0_Pf,(.L_x_5 - _Z6matmuliiiPKfS0_Pf)
        .other          _Z6matmuliiiPKfS0_Pf,@"STO_CUDA_ENTRY STV_DEFAULT"
_Z6matmuliiiPKfS0_Pf:
.text._Z6matmuliiiPKfS0_Pf:
[----:B------:R-:W-:Y:S01]  /*0000*/  LDC R1, c[0x0][0x37c] ;  /* 0x0000df00ff017b82 */ /* 0x000fe20000000800 */
[----:B------:R-:W0:Y:S07]  /*0010*/  S2R R3, SR_TID.Y ;  /* 0x0000000000037919 */ /* 0x000e2e0000002200 */
[----:B------:R-:W1:Y:S01]  /*0020*/  LDC R5, c[0x0][0x360] ;  /* 0x0000d800ff057b82 */ /* 0x000e620000000800 */
[----:B------:R-:W2:Y:S01]  /*0030*/  LDCU UR6, c[0x0][0x380] ;  /* 0x00007000ff0677ac */ /* 0x000ea20008000800 */
[----:B------:R-:W1:Y:S06]  /*0040*/  S2R R0, SR_TID.X ;  /* 0x0000000000007919 */ /* 0x000e6c0000002100 */
[----:B------:R-:W0:Y:S08]  /*0050*/  S2UR UR5, SR_CTAID.Y ;  /* 0x00000000000579c3 */ /* 0x000e300000002600 */
[----:B------:R-:W0:Y:S08]  /*0060*/  LDC R6, c[0x0][0x364] ;  /* 0x0000d900ff067b82 */ /* 0x000e300000000800 */
[----:B------:R-:W1:Y:S08]  /*0070*/  S2UR UR4, SR_CTAID.X ;  /* 0x00000000000479c3 */ /* 0x000e700000002500 */
[----:B------:R-:W3:Y:S01]  /*0080*/  LDC R7, c[0x0][0x388] ;  /* 0x0000e200ff077b82 */ /* 0x000ee20000000800 */
[----:B0-----:R-:W-:-:S02]  /*0090*/  IMAD R6, R6, UR5, R3 ;  /* 0x0000000506067c24 */ /* 0x001fc4000f8e0203 */
[----:B-1----:R-:W-:-:S03]  /*00a0*/  IMAD R5, R5, UR4, R0 ;  /* 0x0000000405057c24 */ /* 0x002fc6000f8e0200 */
[----:B---3--:R-:W-:-:S04]  /*00b0*/  ISETP.GE.AND P0, PT, R6, R7, PT ;  /* 0x000000070600720c */ /* 0x008fc80003f06270 */
[----:B--2---:R-:W-:-:S13]  /*00c0*/  ISETP.GE.OR P0, PT, R5, UR6, P0 ;  /* 0x0000000605007c0c */ /* 0x004fda0008706670 */
[----:B------:R-:W-:Y:S05]  /*00d0*/  @P0 EXIT ;  /* 0x000000000000094d */ /* 0x000fea0003800000 */
[----:B------:R-:W0:Y:S01]  /*00e0*/  LDC R0, c[0x0][0x384] ;  /* 0x0000e100ff007b82 */ /* 0x000e220000000800 */
[----:B------:R-:W1:Y:S01]  /*00f0*/  LDCU.64 UR6, c[0x0][0x358] ;  /* 0x00006b00ff0677ac */ /* 0x000e620008000a00 */
[----:B------:R-:W-:-:S06]  /*0100*/  IMAD R9, R5, R7, R6 ;  /* 0x0000000705097224 */ /* 0x000fcc00078e0206 */
[----:B------:R-:W2:Y:S01]  /*0110*/  LDC.64 R2, c[0x0][0x3a0] ;  /* 0x0000e800ff027b82 */ /* 0x000ea20000000a00 */
[----:B0-----:R-:W-:Y:S01]  /*0120*/  ISETP.GE.AND P0, PT, R0, 0x1, PT ;  /* 0x000000010000780c */ /* 0x001fe20003f06270 */
[----:B--2---:R-:W-:-:S05]  /*0130*/  IMAD.WIDE R2, R9, 0x4, R2 ;  /* 0x0000000409027825 */ /* 0x004fca00078e0202 */
[----:B-1----:R0:W-:Y:S07]  /*0140*/  STG.E desc[UR6][R2.64], RZ ;  /* 0x000000ff02007986 */ /* 0x0021ee000c101906 */
[----:B------:R-:W-:Y:S05]  /*0150*/  @!P0 EXIT ;  /* 0x000000000000894d */ /* 0x000fea0003800000 */
[C---:B------:R-:W-:Y:S01]  /*0160*/  ISETP.GE.U32.AND P1, PT, R0.reuse, 0x8, PT ;  /* 0x000000080000780c */ /* 0x040fe20003f26070 */
[----:B------:R-:W-:Y:S01]  /*0170*/  HFMA2 R9, -RZ, RZ, 0, 0 ;  /* 0x00000000ff097431 */ /* 0x000fe200000001ff */
[----:B------:R-:W-:Y:S01]  /*0180*/  LOP3.LUT R20, R0, 0x7, RZ, 0xc0, !PT ;  /* 0x0000000700147812 */ /* 0x000fe200078ec0ff */
[----:B------:R-:W-:Y:S01]  /*0190*/  IMAD R8, R5, R0, RZ ;  /* 0x0000000005087224 */ /* 0x000fe200078e02ff */
[----:B------:R-:W-:Y:S02]  /*01a0*/  MOV R13, RZ ;  /* 0x000000ff000d7202 */ /* 0x000fe40000000f00 */
[----:B------:R-:W-:-:S07]  /*01b0*/  ISETP.NE.AND P0, PT, R20, RZ, PT ;  /* 0x000000ff1400720c */ /* 0x000fce0003f05270 */
[----:B------:R-:W-:Y:S06]  /*01c0*/  @!P1 BRA `(.L_x_0) ;  /* 0x0000000000e49947 */ /* 0x000fec0003800000 */
[----:B------:R-:W1:Y:S01]  /*01d0*/  LDCU.64 UR4, c[0x0][0x390] ;  /* 0x00007200ff0477ac */ /* 0x000e620008000a00 */
[----:B------:R-:W-:Y:S02]  /*01e0*/  LOP3.LUT R9, R0, 0x7ffffff8, RZ, 0xc0, !PT ;  /* 0x7ffffff800097812 */ /* 0x000fe400078ec0ff */
[----:B------:R-:W-:Y:S02]  /*01f0*/  MOV R13, RZ ;  /* 0x000000ff000d7202 */ /* 0x000fe40000000f00 */
[----:B------:R-:W-:Y:S02]  /*0200*/  MOV R11, R8 ;  /* 0x00000008000b7202 */ /* 0x000fe40000000f00 */
[----:B------:R-:W-:Y:S02]  /*0210*/  MOV R12, R6 ;  /* 0x00000006000c7202 */ /* 0x000fe40000000f00 */
[----:B------:R-:W-:Y:S01]  /*0220*/  IADD3 R10, PT, PT, -R9, RZ, RZ ;  /* 0x000000ff090a7210 */ /* 0x000fe20007ffe1ff */
[----:B-1----:R-:W-:-:S04]  /*0230*/  UIADD3 UR4, UP0, UPT, UR4, 0x10, URZ ;  /* 0x0000001004047890 */ /* 0x002fc8000ff1e0ff */
[----:B------:R-:W-:-:S12]  /*0240*/  UIADD3.X UR5, UPT, UPT, URZ, UR5, URZ, UP0, !UPT ;  /* 0x00000005ff057290 */ /* 0x000fd800087fe4ff */
.L_x_1:
[----:B------:R-:W1:Y:S01]  /*0250*/  LDC.64 R14, c[0x0][0x398] ;  /* 0x0000e600ff0e7b82 */ /* 0x000e620000000a00 */
[----:B------:R-:W-:Y:S02]  /*0260*/  MOV R4, UR4 ;  /* 0x0000000400047c02 */ /* 0x000fe40008000f00 */
[----:B------:R-:W-:-:S03]  /*0270*/  MOV R5, UR5 ;  /* 0x0000000500057c02 */ /* 0x000fc60008000f00 */
[----:B------:R-:W-:-:S05]  /*0280*/  IMAD.WIDE R4, R11, 0x4, R4 ;  /* 0x000000040b047825 */ /* 0x000fca00078e0204 */
[----:B--2---:R-:W2:Y:S01]  /*0290*/  LDG.E R16, desc[UR6][R4.64+-0x10] ;  /* 0xfffff00604107981 */ /* 0x004ea2000c1e1900 */
[----:B-1----:R-:W-:-:S05]  /*02a0*/  IMAD.WIDE R14, R12, 0x4, R14 ;  /* 0x000000040c0e7825 */ /* 0x002fca00078e020e */
[----:B------:R-:W2:Y:S02]  /*02b0*/  LDG.E R17, desc[UR6][R14.64] ;  /* 0x000000060e117981 */ /* 0x000ea4000c1e1900 */
[----:B--2---:R-:W-:Y:S01]  /*02c0*/  FFMA R13, R16, R17, R13 ;  /* 0x00000011100d7223 */ /* 0x004fe2000000000d */
[----:B------:R-:W-:-:S04]  /*02d0*/  IMAD.WIDE R16, R7, 0x4, R14 ;  /* 0x0000000407107825 */ /* 0x000fc800078e020e */
[----:B------:R1:W-:Y:S04]  /*02e0*/  STG.E desc[UR6][R2.64], R13 ;  /* 0x0000000d02007986 */ /* 0x0003e8000c101906 */
[----:B------:R-:W2:Y:S04]  /*02f0*/  LDG.E R18, desc[UR6][R4.64+-0xc] ;  /* 0xfffff40604127981 */ /* 0x000ea8000c1e1900 */
[----:B------:R-:W2:Y:S02]  /*0300*/  LDG.E R19, desc[UR6][R16.64] ;  /* 0x0000000610137981 */ /* 0x000ea4000c1e1900 */
[----:B--2---:R-:W-:Y:S01]  /*0310*/  FFMA R21, R18, R19, R13 ;  /* 0x0000001312157223 */ /* 0x004fe2000000000d */
[----:B------:R-:W-:-:S04]  /*0320*/  IMAD.WIDE R18, R7, 0x4, R16 ;  /* 0x0000000407127825 */ /* 0x000fc800078e0210 */
[----:B------:R2:W-:Y:S04]  /*0330*/  STG.E desc[UR6][R2.64], R21 ;  /* 0x0000001502007986 */ /* 0x0005e8000c101906 */
[----:B------:R-:W3:Y:S04]  /*0340*/  LDG.E R22, desc[UR6][R4.64+-0x8] ;  /* 0xfffff80604167981 */ /* 0x000ee8000c1e1900 */
[----:B------:R-:W3:Y:S02]  /*0350*/  LDG.E R14, desc[UR6][R18.64] ;  /* 0x00000006120e7981 */ /* 0x000ee4000c1e1900 */
[----:B---3--:R-:W-:Y:S01]  /*0360*/  FFMA R23, R22, R14, R21 ;  /* 0x0000000e16177223 */ /* 0x008fe20000000015 */
[----:B------:R-:W-:-:S04]  /*0370*/  IMAD.WIDE R14, R7, 0x4, R18 ;  /* 0x00000004070e7825 */ /* 0x000fc800078e0212 */
[----:B------:R3:W-:Y:S04]  /*0380*/  STG.E desc[UR6][R2.64], R23 ;  /* 0x0000001702007986 */ /* 0x0007e8000c101906 */
[----:B------:R-:W4:Y:S04]  /*0390*/  LDG.E R22, desc[UR6][R4.64+-0x4] ;  /* 0xfffffc0604167981 */ /* 0x000f28000c1e1900 */
[----:B-1----:R-:W4:Y:S01]  /*03a0*/  LDG.E R13, desc[UR6][R14.64] ;  /* 0x000000060e0d7981 */ /* 0x002f22000c1e1900 */
[----:B------:R-:W-:-:S04]  /*03b0*/  IMAD.WIDE R16, R7, 0x4, R14 ;  /* 0x0000000407107825 */ /* 0x000fc800078e020e */
[----:B----4-:R-:W-:-:S05]  /*03c0*/  FFMA R13, R22, R13, R23 ;  /* 0x0000000d160d7223 */ /* 0x010fca0000000017 */
[----:B------:R1:W-:Y:S04]  /*03d0*/  STG.E desc[UR6][R2.64], R13 ;  /* 0x0000000d02007986 */ /* 0x0003e8000c101906 */
[----:B------:R-:W4:Y:S04]  /*03e0*/  LDG.E R22, desc[UR6][R4.64] ;  /* 0x0000000604167981 */ /* 0x000f28000c1e1900 */
[----:B--2---:R-:W4:Y:S01]  /*03f0*/  LDG.E R21, desc[UR6][R16.64] ;  /* 0x0000000610157981 */ /* 0x004f22000c1e1900 */
[----:B------:R-:W-:-:S04]  /*0400*/  IMAD.WIDE R18, R7, 0x4, R16 ;  /* 0x0000000407127825 */ /* 0x000fc800078e0210 */
[----:B----4-:R-:W-:-:S05]  /*0410*/  FFMA R21, R22, R21, R13 ;  /* 0x0000001516157223 */ /* 0x010fca000000000d */
[----:B------:R2:W-:Y:S04]  /*0420*/  STG.E desc[UR6][R2.64], R21 ;  /* 0x0000001502007986 */ /* 0x0005e8000c101906 */
[----:B------:R-:W4:Y:S04]  /*0430*/  LDG.E R22, desc[UR6][R4.64+0x4] ;  /* 0x0000040604167981 */ /* 0x000f28000c1e1900 */
[----:B---3--:R-:W4:Y:S01]  /*0440*/  LDG.E R23, desc[UR6][R18.64] ;  /* 0x0000000612177981 */ /* 0x008f22000c1e1900 */
[----:B------:R-:W-:-:S04]  /*0450*/  IMAD.WIDE R14, R7, 0x4, R18 ;  /* 0x00000004070e7825 */ /* 0x000fc800078e0212 */
[----:B----4-:R-:W-:-:S05]  /*0460*/  FFMA R23, R22, R23, R21 ;  /* 0x0000001716177223 */ /* 0x010fca0000000015 */
[----:B------:R2:W-:Y:S04]  /*0470*/  STG.E desc[UR6][R2.64], R23 ;  /* 0x0000001702007986 */ /* 0x0005e8000c101906 */
[----:B------:R-:W3:Y:S04]  /*0480*/  LDG.E R22, desc[UR6][R4.64+0x8] ;  /* 0x0000080604167981 */ /* 0x000ee8000c1e1900 */
[----:B-1----:R-:W3:Y:S01]  /*0490*/  LDG.E R13, desc[UR6][R14.64] ;  /* 0x000000060e0d7981 */ /* 0x002ee2000c1e1900 */
[----:B------:R-:W-:Y:S01]  /*04a0*/  IMAD.WIDE R16, R7, 0x4, R14 ;  /* 0x0000000407107825 */ /* 0x000fe200078e020e */
[----:B------:R-:W-:-:S03]  /*04b0*/  IADD3 R10, PT, PT, R10, 0x8, RZ ;  /* 0x000000080a0a7810 */ /* 0x000fc60007ffe0ff */
[----:B---3--:R-:W-:-:S05]  /*04c0*/  FFMA R25, R22, R13, R23 ;  /* 0x0000000d16197223 */ /* 0x008fca0000000017 */
[----:B------:R2:W-:Y:S04]  /*04d0*/  STG.E desc[UR6][R2.64], R25 ;  /* 0x0000001902007986 */ /* 0x0005e8000c101906 */
[----:B------:R-:W3:Y:S04]  /*04e0*/  LDG.E R22, desc[UR6][R4.64+0xc] ;  /* 0x00000c0604167981 */ /* 0x000ee8000c1e1900 */
[----:B------:R-:W3:Y:S01]  /*04f0*/  LDG.E R16, desc[UR6][R16.64] ;  /* 0x0000000610107981 */ /* 0x000ee2000c1e1900 */
[----:B------:R-:W-:Y:S02]  /*0500*/  ISETP.NE.AND P1, PT, R10, RZ, PT ;  /* 0x000000ff0a00720c */ /* 0x000fe40003f25270 */
[----:B------:R-:W-:-:S02]  /*0510*/  LEA R12, R7, R12, 0x3 ;  /* 0x0000000c070c7211 */ /* 0x000fc400078e18ff */
[----:B------:R-:W-:Y:S01]  /*0520*/  IADD3 R11, PT, PT, R11, 0x8, RZ ;  /* 0x000000080b0b7810 */ /* 0x000fe20007ffe0ff */
[----:B---3--:R-:W-:-:S05]  /*0530*/  FFMA R13, R22, R16, R25 ;  /* 0x00000010160d7223 */ /* 0x008fca0000000019 */
[----:B------:R2:W-:Y:S03]  /*0540*/  STG.E desc[UR6][R2.64], R13 ;  /* 0x0000000d02007986 */ /* 0x0005e6000c101906 */
[----:B------:R-:W-:Y:S05]  /*0550*/  @P1 BRA `(.L_x_1) ;  /* 0xfffffffc003c1947 */ /* 0x000fea000383ffff */
.L_x_0:
[----:B------:R-:W-:Y:S05]  /*0560*/  @!P0 EXIT ;  /* 0x000000000000894d */ /* 0x000fea0003800000 */
[----:B------:R-:W-:Y:S02]  /*0570*/  ISETP.GE.U32.AND P0, PT, R20, 0x4, PT ;  /* 0x000000041400780c */ /* 0x000fe40003f06070 */
[----:B------:R-:W-:-:S04]  /*0580*/  LOP3.LUT R16, R0, 0x3, RZ, 0xc0, !PT ;  /* 0x0000000300107812 */ /* 0x000fc800078ec0ff */
[----:B------:R-:W-:-:S07]  /*0590*/  ISETP.NE.AND P1, PT, R16, RZ, PT ;  /* 0x000000ff1000720c */ /* 0x000fce0003f25270 */
[----:B------:R-:W-:Y:S06]  /*05a0*/  @!P0 BRA `(.L_x_2) ;  /* 0x0000000000688947 */ /* 0x000fec0003800000 */
[----:B------:R-:W1:Y:S01]  /*05b0*/  LDC.64 R4, c[0x0][0x390] ;  /* 0x0000e400ff047b82 */ /* 0x000e620000000a00 */
[----:B------:R-:W-:Y:S01]  /*05c0*/  IADD3 R15, PT, PT, R8, R9, RZ ;  /* 0x00000009080f7210 */ /* 0x000fe20007ffe0ff */
[----:B------:R-:W-:-:S06]  /*05d0*/  IMAD R17, R9, R7, R6 ;  /* 0x0000000709117224 */ /* 0x000fcc00078e0206 */
[----:B------:R-:W3:Y:S01]  /*05e0*/  LDC.64 R10, c[0x0][0x398] ;  /* 0x0000e600ff0a7b82 */ /* 0x000ee20000000a00 */
[----:B-1----:R-:W-:-:S05]  /*05f0*/  IMAD.WIDE R4, R15, 0x4, R4 ;  /* 0x000000040f047825 */ /* 0x002fca00078e0204 */
[----:B------:R-:W4:Y:S01]  /*0600*/  LDG.E R12, desc[UR6][R4.64] ;  /* 0x00000006040c7981 */ /* 0x000f22000c1e1900 */
[----:B---3--:R-:W-:-:S05]  /*0610*/  IMAD.WIDE R10, R17, 0x4, R10 ;  /* 0x00000004110a7825 */ /* 0x008fca00078e020a */
[----:B------:R-:W4:Y:S02]  /*0620*/  LDG.E R14, desc[UR6][R10.64] ;  /* 0x000000060a0e7981 */ /* 0x000f24000c1e1900 */
[----:B----4-:R-:W-:Y:S01]  /*0630*/  FFMA R17, R12, R14, R13 ;  /* 0x0000000e0c117223 */ /* 0x010fe2000000000d */
[----:B--2---:R-:W-:-:S04]  /*0640*/  IMAD.WIDE R12, R7, 0x4, R10 ;  /* 0x00000004070c7825 */ /* 0x004fc800078e020a */
[----:B------:R1:W-:Y:S04]  /*0650*/  STG.E desc[UR6][R2.64], R17 ;  /* 0x0000001102007986 */ /* 0x0003e8000c101906 */
[----:B------:R-:W2:Y:S04]  /*0660*/  LDG.E R14, desc[UR6][R4.64+0x4] ;  /* 0x00000406040e7981 */ /* 0x000ea8000c1e1900 */
[----:B------:R-:W2:Y:S02]  /*0670*/  LDG.E R15, desc[UR6][R12.64] ;  /* 0x000000060c0f7981 */ /* 0x000ea4000c1e1900 */
[----:B--2---:R-:W-:Y:S01]  /*0680*/  FFMA R19, R14, R15, R17 ;  /* 0x0000000f0e137223 */ /* 0x004fe20000000011 */
[----:B------:R-:W-:-:S04]  /*0690*/  IMAD.WIDE R14, R7, 0x4, R12 ;  /* 0x00000004070e7825 */ /* 0x000fc800078e020c */
[----:B------:R1:W-:Y:S04]  /*06a0*/  STG.E desc[UR6][R2.64], R19 ;  /* 0x0000001302007986 */ /* 0x0003e8000c101906 */
[----:B------:R-:W2:Y:S04]  /*06b0*/  LDG.E R18, desc[UR6][R4.64+0x8] ;  /* 0x0000080604127981 */ /* 0x000ea8000c1e1900 */
[----:B------:R-:W2:Y:S01]  /*06c0*/  LDG.E R20, desc[UR6][R14.64] ;  /* 0x000000060e147981 */ /* 0x000ea2000c1e1900 */
[----:B------:R-:W-:-:S04]  /*06d0*/  IMAD.WIDE R10, R7, 0x4, R14 ;  /* 0x00000004070a7825 */ /* 0x000fc800078e020e */
[----:B--2---:R-:W-:-:S05]  /*06e0*/  FFMA R21, R18, R20, R19 ;  /* 0x0000001412157223 */ /* 0x004fca0000000013 */
[----:B------:R1:W-:Y:S04]  /*06f0*/  STG.E desc[UR6][R2.64], R21 ;  /* 0x0000001502007986 */ /* 0x0003e8000c101906 */
[----:B------:R-:W2:Y:S04]  /*0700*/  LDG.E R18, desc[UR6][R4.64+0xc] ;  /* 0x00000c0604127981 */ /* 0x000ea8000c1e1900 */
[----:B------:R-:W2:Y:S01]  /*0710*/  LDG.E R10, desc[UR6][R10.64] ;  /* 0x000000060a0a7981 */ /* 0x000ea2000c1e1900 */
[----:B------:R-:W-:Y:S01]  /*0720*/  IADD3 R9, PT, PT, R9, 0x4, RZ ;  /* 0x0000000409097810 */ /* 0x000fe20007ffe0ff */
[----:B--2---:R-:W-:-:S05]  /*0730*/  FFMA R13, R18, R10, R21 ;  /* 0x0000000a120d7223 */ /* 0x004fca0000000015 */
[----:B------:R1:W-:Y:S02]  /*0740*/  STG.E desc[UR6][R2.64], R13 ;  /* 0x0000000d02007986 */ /* 0x0003e4000c101906 */
.L_x_2:
[----:B------:R-:W-:Y:S05]  /*0750*/  @!P1 EXIT ;  /* 0x000000000000994d */ /* 0x000fea0003800000 */
[----:B------:R-:W-:Y:S02]  /*0760*/  ISETP.NE.AND P0, PT, R16, 0x1, PT ;  /* 0x000000011000780c */ /* 0x000fe40003f05270 */
[----:B------:R-:W-:-:S04]  /*0770*/  LOP3.LUT R0, R0, 0x1, RZ, 0xc0, !PT ;  /* 0x0000000100007812 */ /* 0x000fc800078ec0ff */
[----:B------:R-:W-:-:S07]  /*0780*/  ISETP.NE.U32.AND P1, PT, R0, 0x1, PT ;  /* 0x000000010000780c */ /* 0x000fce0003f25070 */
[----:B------:R-:W-:Y:S06]  /*0790*/  @!P0 BRA `(.L_x_3) ;  /* 0x0000000000408947 */ /* 0x000fec0003800000 */
[----:B------:R-:W3:Y:S01]  /*07a0*/  LDC.64 R4, c[0x0][0x390] ;  /* 0x0000e400ff047b82 */ /* 0x000ee20000000a00 */
[----:B------:R-:W-:Y:S01]  /*07b0*/  IADD3 R15, PT, PT, R8, R9, RZ ;  /* 0x00000009080f7210 */ /* 0x000fe20007ffe0ff */
[----:B-1----:R-:W-:-:S06]  /*07c0*/  IMAD R17, R9, R7, R6 ;  /* 0x0000000709117224 */ /* 0x002fcc00078e0206 */
[----:B------:R-:W1:Y:S01]  /*07d0*/  LDC.64 R10, c[0x0][0x398] ;  /* 0x0000e600ff0a7b82 */ /* 0x000e620000000a00 */
[----:B---3--:R-:W-:-:S05]  /*07e0*/  IMAD.WIDE R4, R15, 0x4, R4 ;  /* 0x000000040f047825 */ /* 0x008fca00078e0204 */
[----:B------:R-:W3:Y:S01]  /*07f0*/  LDG.E R0, desc[UR6][R4.64] ;  /* 0x0000000604007981 */ /* 0x000ee2000c1e1900 */
[----:B-1----:R-:W-:-:S05]  /*0800*/  IMAD.WIDE R10, R17, 0x4, R10 ;  /* 0x00000004110a7825 */ /* 0x002fca00078e020a */
[----:B------:R-:W3:Y:S01]  /*0810*/  LDG.E R12, desc[UR6][R10.64] ;  /* 0x000000060a0c7981 */ /* 0x000ee2000c1e1900 */
[----:B------:R-:W-:-:S04]  /*0820*/  IMAD.WIDE R14, R7, 0x4, R10 ;  /* 0x00000004070e7825 */ /* 0x000fc800078e020a */
[----:B---3--:R-:W-:-:S05]  /*0830*/  FFMA R17, R0, R12, R13 ;  /* 0x0000000c00117223 */ /* 0x008fca000000000d */
[----:B------:R3:W-:Y:S04]  /*0840*/  STG.E desc[UR6][R2.64], R17 ;  /* 0x0000001102007986 */ /* 0x0007e8000c101906 */
[----:B------:R-:W2:Y:S04]  /*0850*/  LDG.E R0, desc[UR6][R4.64+0x4] ;  /* 0x0000040604007981 */ /* 0x000ea8000c1e1900 */
[----:B------:R-:W2:Y:S01]  /*0860*/  LDG.E R14, desc[UR6][R14.64] ;  /* 0x000000060e0e7981 */ /* 0x000ea2000c1e1900 */
[----:B------:R-:W-:Y:S01]  /*0870*/  IADD3 R9, PT, PT, R9, 0x2, RZ ;  /* 0x0000000209097810 */ /* 0x000fe20007ffe0ff */
[----:B--2---:R-:W-:-:S05]  /*0880*/  FFMA R13, R0, R14, R17 ;  /* 0x0000000e000d7223 */ /* 0x004fca0000000011 */
[----:B------:R3:W-:Y:S02]  /*0890*/  STG.E desc[UR6][R2.64], R13 ;  /* 0x0000000d02007986 */ /* 0x0007e4000c101906 */
.L_x_3:
[----:B------:R-:W-:Y:S05]  /*08a0*/  @P1 EXIT ;  /* 0x000000000000194d */ /* 0x000fea0003800000 */
[----:B------:R-:W4:Y:S01]  /*08b0*/  LDC.64 R4, c[0x0][0x390] ;  /* 0x0000e400ff047b82 */ /* 0x000f220000000a00 */
[----:B------:R-:W-:Y:S01]  /*08c0*/  IADD3 R15, PT, PT, R8, R9, RZ ;  /* 0x00000009080f7210 */ /* 0x000fe20007ffe0ff */
[----:B------:R-:W-:-:S06]  /*08d0*/  IMAD R7, R9, R7, R6 ;  /* 0x0000000709077224 */ /* 0x000fcc00078e0206 */
[----:B------:R-:W5:Y:S01]  /*08e0*/  LDC.64 R10, c[0x0][0x398] ;  /* 0x0000e600ff0a7b82 */ /* 0x000f620000000a00 */
[----:B----4-:R-:W-:-:S06]  /*08f0*/  IMAD.WIDE R4, R15, 0x4, R4 ;  /* 0x000000040f047825 */ /* 0x010fcc00078e0204 */
[----:B------:R-:W1:Y:S01]  /*0900*/  LDG.E R4, desc[UR6][R4.64] ;  /* 0x0000000604047981 */ /* 0x000e62000c1e1900 */
[----:B-----5:R-:W-:-:S06]  /*0910*/  IMAD.WIDE R6, R7, 0x4, R10 ;  /* 0x0000000407067825 */ /* 0x020fcc00078e020a */
[----:B------:R-:W1:Y:S02]  /*0920*/  LDG.E R6, desc[UR6][R6.64] ;  /* 0x0000000606067981 */ /* 0x000e64000c1e1900 */
[----:B-123--:R-:W-:-:S05]  /*0930*/  FFMA R13, R4, R6, R13 ;  /* 0x00000006040d7223 */ /* 0x00efca000000000d */
[----:B------:R-:W-:Y:S01]  /*0940*/  STG.E desc[UR6][R2.64], R13 ;  /* 0x0000000d02007986 */ /* 0x000fe2000c101906 */
[----:B------:R-:W-:Y:S05]  /*0950*/  EXIT ;  /* 0x000000000000794d */ /* 0x000fea0003800000 */
.L_x_4:
[----:B------:R-:W-:-:S00]  /*0960*/  BRA `(.L_x_4) ;  /* 0xfffffffc00fc7947 */ /* 0x000fc0000383ffff */
[----:B------:R-:W-:-:S00]  /*0970*/  NOP ;  /* 0x0000000000007918 */ /* 0x000fc00000000000 */
        /* <DEDUP_REMOVED lines=8> */
.L_x_5:


//--------------------- .nv.shared.reserved.0     --------------------------
	.section	.nv.shared.reserved.0,"aw",@nobits
	.weak		__nv_reservedSMEM_offset_0_alias
	.size		__nv_reservedSMEM_offset_0_alias, 0, 64
	.other		__nv_reservedSMEM_offset_0_alias,@"STO_CUDA_RESERVED_SHARED STV_DEFAULT"
__nv_reservedSMEM_offset_0_alias:
	.zero		0
	.zero		64


//--------------------- .nv.constant0._Z6matmuliiiPKfS0_Pf --------------------------
	.section	.nv.constant0._Z6matmuliiiPKfS0_Pf,"a",@progbits
	.sectionflags	@""
	.align	4
.nv.constant0._Z6matmuliiiPKfS0_Pf:
	.zero		936


//--------------------- SYMBOLS --------------------------

	.type		.nv.reservedSmem.offset0,@object
	.size		.nv.reservedSmem.offset0,0x4
